	.headerflags	@"EF_CUDA_TEXMODE_UNIFIED EF_CUDA_64BIT_ADDRESS EF_CUDA_ACCELERATORS EF_CUDA_SM90 EF_CUDA_VIRTUAL_SM(EF_CUDA_SM90)"
	.elftype	@"ET_EXEC"


//--------------------- .nv.info                  --------------------------
	.section	.nv.info,"",@"SHT_CUDA_INFO"
	.align	4


	//----- nvinfo : EIATTR_REGCOUNT
	.align		4
        /*0000*/ 	.byte	0x04, 0x2f
        /*0002*/ 	.short	(.L_1 - .L_0)
	.align		4
.L_0:
        /*0004*/ 	.word	index@(triton_poi_fused_clone_0)
        /*0008*/ 	.word	0x00000010


	//----- nvinfo : EIATTR_MIN_STACK_SIZE
	.align		4
.L_1:
        /*000c*/ 	.byte	0x04, 0x12
        /*000e*/ 	.short	(.L_3 - .L_2)
	.align		4
.L_2:
        /*0010*/ 	.word	index@(triton_poi_fused_clone_0)
        /*0014*/ 	.word	0x00000000


	//----- nvinfo : EIATTR_FRAME_SIZE
	.align		4
.L_3:
        /*0018*/ 	.byte	0x04, 0x11
        /*001a*/ 	.short	(.L_5 - .L_4)
	.align		4
.L_4:
        /*001c*/ 	.word	index@(triton_poi_fused_clone_0)
        /*0020*/ 	.word	0x00000000


	//----- nvinfo : EIATTR_MIN_STACK_SIZE
	.align		4
.L_5:
        /*0024*/ 	.byte	0x04, 0x12
        /*0026*/ 	.short	(.L_7 - .L_6)
	.align		4
.L_6:
        /*0028*/ 	.word	index@(triton_poi_fused_clone_0)
        /*002c*/ 	.word	0x00000000
.L_7:


//--------------------- .nv.info.triton_poi_fused_clone_0 --------------------------
	.section	.nv.info.triton_poi_fused_clone_0,"",@"SHT_CUDA_INFO"
	.sectionflags	@""
	.align	4


	//----- nvinfo : EIATTR_CUDA_API_VERSION
	.align		4
        /*0000*/ 	.byte	0x04, 0x37
        /*0002*/ 	.short	(.L_9 - .L_8)
.L_8:
        /*0004*/ 	.word	0x0000007c


	//----- nvinfo : EIATTR_KPARAM_INFO
	.align		4
.L_9:
        /*0008*/ 	.byte	0x04, 0x17
        /*000a*/ 	.short	(.L_11 - .L_10)
.L_10:
        /*000c*/ 	.word	0x00000000
        /*0010*/ 	.short	0x0004
        /*0012*/ 	.short	0x001c
        /*0014*/ 	.byte	0x00, 0xf0, 0x11, 0x00


	//----- nvinfo : EIATTR_KPARAM_INFO
	.align		4
.L_11:
        /*0018*/ 	.byte	0x04, 0x17
        /*001a*/ 	.short	(.L_13 - .L_12)
.L_12:
        /*001c*/ 	.word	0x00000000
        /*0020*/ 	.short	0x0003
        /*0022*/ 	.short	0x0018
        /*0024*/ 	.byte	0x00, 0xf0, 0x11, 0x00


	//----- nvinfo : EIATTR_KPARAM_INFO
	.align		4
.L_13:
        /*0028*/ 	.byte	0x04, 0x17
        /*002a*/ 	.short	(.L_15 - .L_14)
.L_14:
        /*002c*/ 	.word	0x00000000
        /*0030*/ 	.short	0x0002
        /*0032*/ 	.short	0x0010
        /*0034*/ 	.byte	0x00, 0xf4, 0x21, 0x00


	//----- nvinfo : EIATTR_KPARAM_INFO
	.align		4
.L_15:
        /*0038*/ 	.byte	0x04, 0x17
        /*003a*/ 	.short	(.L_17 - .L_16)
.L_16:
        /*003c*/ 	.word	0x00000000
        /*0040*/ 	.short	0x0001
        /*0042*/ 	.short	0x0008
        /*0044*/ 	.byte	0x00, 0xf4, 0x21, 0x00


	//----- nvinfo : EIATTR_KPARAM_INFO
	.align		4
.L_17:
        /*0048*/ 	.byte	0x04, 0x17
        /*004a*/ 	.short	(.L_19 - .L_18)
.L_18:
        /*004c*/ 	.word	0x00000000
        /*0050*/ 	.short	0x0000
        /*0052*/ 	.short	0x0000
        /*0054*/ 	.byte	0x00, 0xf4, 0x21, 0x00


	//----- nvinfo : EIATTR_SPARSE_MMA_MASK
	.align		4
.L_19:
        /*0058*/ 	.byte	0x03, 0x50
        /*005a*/ 	.short	0x0000


	//----- nvinfo : EIATTR_MAXREG_COUNT
	.align		4
        /*005c*/ 	.byte	0x03, 0x1b
        /*005e*/ 	.short	0x00ff


	//----- nvinfo : EIATTR_EXIT_INSTR_OFFSETS
	.align		4
        /*0060*/ 	.byte	0x04, 0x1c
        /*0062*/ 	.short	(.L_21 - .L_20)


	//   ....[0]....
.L_20:
        /*0064*/ 	.word	0x00000320


	//   ....[1]....
        /*0068*/ 	.word	0x00000380


	//----- nvinfo : EIATTR_REQNTID
	.align		4
.L_21:
        /*006c*/ 	.byte	0x04, 0x10
        /*006e*/ 	.short	(.L_23 - .L_22)
.L_22:
        /*0070*/ 	.word	0x00000020
        /*0074*/ 	.word	0x00000001
        /*0078*/ 	.word	0x00000001


	//----- nvinfo : EIATTR_CBANK_PARAM_SIZE
	.align		4
.L_23:
        /*007c*/ 	.byte	0x03, 0x19
        /*007e*/ 	.short	0x0020


	//----- nvinfo : EIATTR_PARAM_CBANK
	.align		4
        /*0080*/ 	.byte	0x04, 0x0a
        /*0082*/ 	.short	(.L_25 - .L_24)
	.align		4
.L_24:
        /*0084*/ 	.word	index@(.nv.constant0.triton_poi_fused_clone_0)
        /*0088*/ 	.short	0x0210
        /*008a*/ 	.short	0x0020


	//----- nvinfo : EIATTR_SW_WAR
	.align		4
.L_25:
        /*008c*/ 	.byte	0x04, 0x36
        /*008e*/ 	.short	(.L_27 - .L_26)
.L_26:
        /*0090*/ 	.word	0x00000008
.L_27:


//--------------------- .nv.callgraph             --------------------------
	.section	.nv.callgraph,"",@"SHT_CUDA_CALLGRAPH"
	.align	4
	.sectionentsize	8
	.align		4
        /*0000*/ 	.word	0x00000000
	.align		4
        /*0004*/ 	.word	0xffffffff
	.align		4
        /*0008*/ 	.word	0x00000000
	.align		4
        /*000c*/ 	.word	0xfffffffe
	.align		4
        /*0010*/ 	.word	0x00000000
	.align		4
        /*0014*/ 	.word	0xfffffffd
	.align		4
        /*0018*/ 	.word	0x00000000
	.align		4
        /*001c*/ 	.word	0xfffffffc


//--------------------- .text.triton_poi_fused_clone_0 --------------------------
	.section	.text.triton_poi_fused_clone_0,"ax",@progbits
	.sectionflags	@"SHF_BARRIERS=1"
	.align	128
        .global         triton_poi_fused_clone_0
        .type           triton_poi_fused_clone_0,@function
        .size           triton_poi_fused_clone_0,(.L_x_1 - triton_poi_fused_clone_0)
        .other          triton_poi_fused_clone_0,@"STO_CUDA_ENTRY STV_DEFAULT"
triton_poi_fused_clone_0:
.text.triton_poi_fused_clone_0:
[----:B------:R-:W0:Y:S02]  /*0000*/  LDC R1, c[0x0][0x28] ;  /* 0x00000a00ff017b82 */ /* 0x000e240000000800 */
[----:B------:R-:W1:Y:S01]  /*0010*/  S2R R0, SR_CTAID.Y ;  /* 0x0000000000007919 */ /* 0x000e620000002600 */
[----:B------:R-:W2:Y:S01]  /*0020*/  LDC.64 R4, c[0x0][0x218] ;  /* 0x00008600ff047b82 */ /* 0x000ea20000000a00 */
[----:B------:R-:W-:Y:S01]  /*0030*/  ULDC.64 UR6, c[0x0][0x208] ;  /* 0x0000820000067ab9 */ /* 0x000fe20000000a00 */
[----:B------:R-:W3:Y:S01]  /*0040*/  S2R R13, SR_TID.X ;  /* 0x00000000000d7919 */ /* 0x000ee20000002100 */
[----:B------:R-:W4:Y:S05]  /*0050*/  S2R R8, SR_CTAID.X ;  /* 0x0000000000087919 */ /* 0x000f2a0000002500 */
[----:B------:R-:W5:Y:S01]  /*0060*/  LDC.64 R2, c[0x0][0x210] ;  /* 0x00008400ff027b82 */ /* 0x000f620000000a00 */
[----:B-1----:R-:W-:Y:S01]  /*0070*/  IMAD.SHL.U32 R0, R0, 0x8, RZ ;  /* 0x0000000800007824 */ /* 0x002fe200078e00ff */
[----:B---3--:R-:W-:-:S04]  /*0080*/  SHF.R.U32.HI R9, RZ, 0x3, R13 ;  /* 0x00000003ff097819 */ /* 0x008fc8000001160d */
[----:B------:R-:W-:Y:S01]  /*0090*/  LOP3.LUT R6, R0, 0x7, R13, 0xf8, !PT ;  /* 0x0000000700067812 */ /* 0x000fe200078ef80d */
[----:B----4-:R-:W-:-:S03]  /*00a0*/  IMAD.SHL.U32 R8, R8, 0x4, RZ ;  /* 0x0000000408087824 */ /* 0x010fc600078e00ff */
[----:B------:R-:W-:Y:S02]  /*00b0*/  SHF.R.S32.HI R7, RZ, 0x1f, R6 ;  /* 0x0000001fff077819 */ /* 0x000fe40000011406 */
[----:B------:R-:W-:Y:S02]  /*00c0*/  ISETP.GE.AND P1, PT, R6, 0x10, PT ;  /* 0x000000100600780c */ /* 0x000fe40003f26270 */
[----:B------:R-:W-:Y:S02]  /*00d0*/  LEA.HI R10, R7, R6, RZ, 0x2 ;  /* 0x00000006070a7211 */ /* 0x000fe400078f10ff */
[----:B------:R-:W-:Y:S02]  /*00e0*/  SGXT.U32 R7, R9, 0x2 ;  /* 0x000000020907781a */ /* 0x000fe40000000000 */
[----:B------:R-:W-:Y:S02]  /*00f0*/  LOP3.LUT R11, R10, 0xfffffffc, RZ, 0xc0, !PT ;  /* 0xfffffffc0a0b7812 */ /* 0x000fe400078ec0ff */
[----:B------:R-:W-:-:S02]  /*0100*/  LOP3.LUT R9, R8, R7, RZ, 0xfc, !PT ;  /* 0x0000000708097212 */ /* 0x000fc400078efcff */
[----:B------:R-:W-:Y:S01]  /*0110*/  SHF.R.S32.HI R10, RZ, 0x2, R10 ;  /* 0x00000002ff0a7819 */ /* 0x000fe2000001140a */
[----:B------:R-:W-:Y:S01]  /*0120*/  IMAD.IADD R11, R6, 0x1, -R11 ;  /* 0x00000001060b7824 */ /* 0x000fe200078e0a0b */
[----:B------:R-:W-:-:S03]  /*0130*/  ISETP.GE.AND P0, PT, R9, 0x4, PT ;  /* 0x000000040900780c */ /* 0x000fc60003f06270 */
[----:B------:R-:W-:Y:S01]  /*0140*/  IMAD R9, R9, 0xc, R11 ;  /* 0x0000000c09097824 */ /* 0x000fe200078e020b */
[----:B------:R-:W-:Y:S01]  /*0150*/  ISETP.LT.AND P0, PT, R6, 0x10, !P0 ;  /* 0x000000100600780c */ /* 0x000fe20004701270 */
[----:B--2---:R-:W-:-:S04]  /*0160*/  IMAD.WIDE R4, R11, 0x4, R4 ;  /* 0x000000040b047825 */ /* 0x004fc800078e0204 */
[----:B------:R-:W-:Y:S02]  /*0170*/  IMAD R9, R10, 0x30, R9 ;  /* 0x000000300a097824 */ /* 0x000fe400078e0209 */
[----:B------:R-:W-:Y:S02]  /*0180*/  IMAD.MOV.U32 R11, RZ, RZ, RZ ;  /* 0x000000ffff0b7224 */ /* 0x000fe400078e00ff */
[----:B------:R-:W-:Y:S02]  /*0190*/  IMAD.MOV.U32 R6, RZ, RZ, RZ ;  /* 0x000000ffff067224 */ /* 0x000fe400078e00ff */
[----:B-----5:R-:W-:Y:S02]  /*01a0*/  IMAD.WIDE R2, R9, 0x4, R2 ;  /* 0x0000000409027825 */ /* 0x020fe400078e0202 */
[----:B------:R1:W2:Y:S04]  /*01b0*/  @!P1 LDG.E.EL R11, desc[UR6][R4.64] ;  /* 0x00000006040b9981 */ /* 0x0002a8000c2e1900 */
[----:B------:R3:W2:Y:S01]  /*01c0*/  @P0 LDG.E.EL R6, desc[UR6][R2.64] ;  /* 0x0000000602060981 */ /* 0x0006a2000c2e1900 */
[----:B------:R-:W4:Y:S01]  /*01d0*/  S2UR UR5, SR_CgaCtaId ;  /* 0x00000000000579c3 */ /* 0x000f220000008800 */
[----:B------:R-:W-:Y:S01]  /*01e0*/  IMAD.SHL.U32 R10, R13, 0x4, RZ ;  /* 0x000000040d0a7824 */ /* 0x000fe200078e00ff */
[----:B------:R-:W-:Y:S01]  /*01f0*/  UMOV UR4, 0x400 ;  /* 0x0000040000047882 */ /* 0x000fe20000000000 */
[----:B------:R-:W-:-:S02]  /*0200*/  SHF.R.U32.HI R9, RZ, 0x2, R13 ;  /* 0x00000002ff097819 */ /* 0x000fc4000001160d */
[----:B-1----:R-:W-:Y:S02]  /*0210*/  LOP3.LUT R4, R13, 0x1f, RZ, 0xc0, !PT ;  /* 0x0000001f0d047812 */ /* 0x002fe400078ec0ff */
[----:B------:R-:W-:Y:S02]  /*0220*/  LOP3.LUT R12, R7, 0x1c, R10, 0xf8, !PT ;  /* 0x0000001c070c7812 */ /* 0x000fe400078ef80a */
[----:B------:R-:W-:Y:S02]  /*0230*/  SHF.R.U32.HI R10, RZ, 0x2, R10 ;  /* 0x00000002ff0a7819 */ /* 0x000fe4000001160a */
[----:B------:R-:W-:Y:S02]  /*0240*/  SGXT.U32 R7, R9, 0x3 ;  /* 0x000000030907781a */ /* 0x000fe40000000000 */
[----:B---3--:R-:W-:Y:S02]  /*0250*/  SGXT.U32 R3, R10, 0x3 ;  /* 0x000000030a03781a */ /* 0x008fe40000000000 */
[----:B------:R-:W-:Y:S01]  /*0260*/  LOP3.LUT R9, R8, 0x3, R13, 0xf8, !PT ;  /* 0x0000000308097812 */ /* 0x000fe200078ef80d */
[----:B------:R-:W-:Y:S01]  /*0270*/  IMAD.IADD R4, R7, 0x1, R4 ;  /* 0x0000000107047824 */ /* 0x000fe200078e0204 */
[----:B------:R-:W-:Y:S01]  /*0280*/  LOP3.LUT R0, R0, R7, RZ, 0xfc, !PT ;  /* 0x0000000700007212 */ /* 0x000fe200078efcff */
[----:B------:R-:W-:Y:S01]  /*0290*/  IMAD.IADD R3, R12, 0x1, R3 ;  /* 0x000000010c037824 */ /* 0x000fe200078e0203 */
[----:B------:R-:W-:-:S04]  /*02a0*/  ISETP.GE.AND P0, PT, R9, 0x4, PT ;  /* 0x000000040900780c */ /* 0x000fc80003f06270 */
[----:B------:R-:W-:Y:S01]  /*02b0*/  ISETP.LT.AND P0, PT, R0, 0x10, !P0 ;  /* 0x000000100000780c */ /* 0x000fe20004701270 */
[----:B----4-:R-:W-:-:S06]  /*02c0*/  UPRMT UR4, UR5, 0x654, UR4 ;  /* 0x0000065405047896 */ /* 0x010fcc0008000004 */
[----:B------:R-:W-:Y:S02]  /*02d0*/  LEA R3, R3, UR4, 0x2 ;  /* 0x0000000403037c11 */ /* 0x000fe4000f8e10ff */
[----:B------:R-:W-:Y:S01]  /*02e0*/  LEA R4, R4, UR4, 0x2 ;  /* 0x0000000404047c11 */ /* 0x000fe2000f8e10ff */
[----:B--2---:R-:W-:-:S05]  /*02f0*/  FADD R6, R11, R6 ;  /* 0x000000060b067221 */ /* 0x004fca0000000000 */
[----:B------:R1:W-:Y:S01]  /*0300*/  STS [R3], R6 ;  /* 0x0000000603007388 */ /* 0x0003e20000000800 */
[----:B------:R-:W-:Y:S06]  /*0310*/  BAR.SYNC.DEFER_BLOCKING 0x0 ;  /* 0x0000000000007b1d */ /* 0x000fec0000010000 */
[----:B-1----:R-:W-:Y:S05]  /*0320*/  @!P0 EXIT ;  /* 0x000000000000894d */ /* 0x002fea0003800000 */
[----:B------:R-:W0:Y:S01]  /*0330*/  LDS R5, [R4] ;  /* 0x0000000004057984 */ /* 0x000e220000000800 */
[----:B------:R-:W1:Y:S01]  /*0340*/  LDC.64 R2, c[0x0][0x220] ;  /* 0x00008800ff027b82 */ /* 0x000e620000000a00 */
[----:B------:R-:W-:-:S04]  /*0350*/  IMAD R9, R0, 0x4, R9 ;  /* 0x0000000400097824 */ /* 0x000fc800078e0209 */
[----:B-1----:R-:W-:-:S05]  /*0360*/  IMAD.WIDE R2, R9, 0x4, R2 ;  /* 0x0000000409027825 */ /* 0x002fca00078e0202 */
[----:B0-----:R-:W-:Y:S01]  /*0370*/  STG.E desc[UR6][R2.64], R5 ;  /* 0x0000000502007986 */ /* 0x001fe2000c101906 */
[----:B------:R-:W-:Y:S05]  /*0380*/  EXIT ;  /* 0x000000000000794d */ /* 0x000fea0003800000 */
.L_x_0:
[----:B------:R-:W-:-:S00]  /*0390*/  BRA `(.L_x_0) ;  /* 0xfffffffc00fc7947 */ /* 0x000fc0000383ffff */
[----:B------:R-:W-:-:S00]  /*03a0*/  NOP ;  /* 0x0000000000007918 */ /* 0x000fc00000000000 */
        /* <DEDUP_REMOVED lines=13> */
.L_x_1:


//--------------------- .nv.shared.triton_poi_fused_clone_0 --------------------------
	.section	.nv.shared.triton_poi_fused_clone_0,"aw",@nobits
	.sectionflags	@""
	.align	16
	.zero		1024


//--------------------- .nv.constant0.triton_poi_fused_clone_0 --------------------------
	.section	.nv.constant0.triton_poi_fused_clone_0,"a",@progbits
	.sectionflags	@""
	.align	4
.nv.constant0.triton_poi_fused_clone_0:
	.zero		560
